	.headerflags	@"EF_CUDA_TEXMODE_UNIFIED EF_CUDA_64BIT_ADDRESS EF_CUDA_ACCELERATORS EF_CUDA_SM90 EF_CUDA_VIRTUAL_SM(EF_CUDA_SM90)"
	.elftype	@"ET_EXEC"


//--------------------- .nv.info                  --------------------------
	.section	.nv.info,"",@"SHT_CUDA_INFO"
	.align	4


	//----- nvinfo : EIATTR_REGCOUNT
	.align		4
        /*0000*/ 	.byte	0x04, 0x2f
        /*0002*/ 	.short	(.L_1 - .L_0)
	.align		4
.L_0:
        /*0004*/ 	.word	index@(triton_poi_fused_clone_2)
        /*0008*/ 	.word	0x00000013


	//----- nvinfo : EIATTR_MIN_STACK_SIZE
	.align		4
.L_1:
        /*000c*/ 	.byte	0x04, 0x12
        /*000e*/ 	.short	(.L_3 - .L_2)
	.align		4
.L_2:
        /*0010*/ 	.word	index@(triton_poi_fused_clone_2)
        /*0014*/ 	.word	0x00000000


	//----- nvinfo : EIATTR_FRAME_SIZE
	.align		4
.L_3:
        /*0018*/ 	.byte	0x04, 0x11
        /*001a*/ 	.short	(.L_5 - .L_4)
	.align		4
.L_4:
        /*001c*/ 	.word	index@(triton_poi_fused_clone_2)
        /*0020*/ 	.word	0x00000000


	//----- nvinfo : EIATTR_MIN_STACK_SIZE
	.align		4
.L_5:
        /*0024*/ 	.byte	0x04, 0x12
        /*0026*/ 	.short	(.L_7 - .L_6)
	.align		4
.L_6:
        /*0028*/ 	.word	index@(triton_poi_fused_clone_2)
        /*002c*/ 	.word	0x00000000
.L_7:


//--------------------- .nv.info.triton_poi_fused_clone_2 --------------------------
	.section	.nv.info.triton_poi_fused_clone_2,"",@"SHT_CUDA_INFO"
	.sectionflags	@""
	.align	4


	//----- nvinfo : EIATTR_CUDA_API_VERSION
	.align		4
        /*0000*/ 	.byte	0x04, 0x37
        /*0002*/ 	.short	(.L_9 - .L_8)
.L_8:
        /*0004*/ 	.word	0x0000007c


	//----- nvinfo : EIATTR_KPARAM_INFO
	.align		4
.L_9:
        /*0008*/ 	.byte	0x04, 0x17
        /*000a*/ 	.short	(.L_11 - .L_10)
.L_10:
        /*000c*/ 	.word	0x00000000
        /*0010*/ 	.short	0x0004
        /*0012*/ 	.short	0x001c
        /*0014*/ 	.byte	0x00, 0xf0, 0x11, 0x00


	//----- nvinfo : EIATTR_KPARAM_INFO
	.align		4
.L_11:
        /*0018*/ 	.byte	0x04, 0x17
        /*001a*/ 	.short	(.L_13 - .L_12)
.L_12:
        /*001c*/ 	.word	0x00000000
        /*0020*/ 	.short	0x0003
        /*0022*/ 	.short	0x0018
        /*0024*/ 	.byte	0x00, 0xf0, 0x11, 0x00


	//----- nvinfo : EIATTR_KPARAM_INFO
	.align		4
.L_13:
        /*0028*/ 	.byte	0x04, 0x17
        /*002a*/ 	.short	(.L_15 - .L_14)
.L_14:
        /*002c*/ 	.word	0x00000000
        /*0030*/ 	.short	0x0002
        /*0032*/ 	.short	0x0010
        /*0034*/ 	.byte	0x00, 0xf4, 0x21, 0x00


	//----- nvinfo : EIATTR_KPARAM_INFO
	.align		4
.L_15:
        /*0038*/ 	.byte	0x04, 0x17
        /*003a*/ 	.short	(.L_17 - .L_16)
.L_16:
        /*003c*/ 	.word	0x00000000
        /*0040*/ 	.short	0x0001
        /*0042*/ 	.short	0x0008
        /*0044*/ 	.byte	0x00, 0xf4, 0x21, 0x00


	//----- nvinfo : EIATTR_KPARAM_INFO
	.align		4
.L_17:
        /*0048*/ 	.byte	0x04, 0x17
        /*004a*/ 	.short	(.L_19 - .L_18)
.L_18:
        /*004c*/ 	.word	0x00000000
        /*0050*/ 	.short	0x0000
        /*0052*/ 	.short	0x0000
        /*0054*/ 	.byte	0x00, 0xf4, 0x21, 0x00


	//----- nvinfo : EIATTR_SPARSE_MMA_MASK
	.align		4
.L_19:
        /*0058*/ 	.byte	0x03, 0x50
        /*005a*/ 	.short	0x0000


	//----- nvinfo : EIATTR_MAXREG_COUNT
	.align		4
        /*005c*/ 	.byte	0x03, 0x1b
        /*005e*/ 	.short	0x00ff


	//----- nvinfo : EIATTR_EXIT_INSTR_OFFSETS
	.align		4
        /*0060*/ 	.byte	0x04, 0x1c
        /*0062*/ 	.short	(.L_21 - .L_20)


	//   ....[0]....
.L_20:
        /*0064*/ 	.word	0x00000390


	//   ....[1]....
        /*0068*/ 	.word	0x00000400


	//----- nvinfo : EIATTR_REQNTID
	.align		4
.L_21:
        /*006c*/ 	.byte	0x04, 0x10
        /*006e*/ 	.short	(.L_23 - .L_22)
.L_22:
        /*0070*/ 	.word	0x00000020
        /*0074*/ 	.word	0x00000001
        /*0078*/ 	.word	0x00000001


	//----- nvinfo : EIATTR_CBANK_PARAM_SIZE
	.align		4
.L_23:
        /*007c*/ 	.byte	0x03, 0x19
        /*007e*/ 	.short	0x0020


	//----- nvinfo : EIATTR_PARAM_CBANK
	.align		4
        /*0080*/ 	.byte	0x04, 0x0a
        /*0082*/ 	.short	(.L_25 - .L_24)
	.align		4
.L_24:
        /*0084*/ 	.word	index@(.nv.constant0.triton_poi_fused_clone_2)
        /*0088*/ 	.short	0x0210
        /*008a*/ 	.short	0x0020


	//----- nvinfo : EIATTR_SW_WAR
	.align		4
.L_25:
        /*008c*/ 	.byte	0x04, 0x36
        /*008e*/ 	.short	(.L_27 - .L_26)
.L_26:
        /*0090*/ 	.word	0x00000008
.L_27:


//--------------------- .nv.callgraph             --------------------------
	.section	.nv.callgraph,"",@"SHT_CUDA_CALLGRAPH"
	.align	4
	.sectionentsize	8
	.align		4
        /*0000*/ 	.word	0x00000000
	.align		4
        /*0004*/ 	.word	0xffffffff
	.align		4
        /*0008*/ 	.word	0x00000000
	.align		4
        /*000c*/ 	.word	0xfffffffe
	.align		4
        /*0010*/ 	.word	0x00000000
	.align		4
        /*0014*/ 	.word	0xfffffffd
	.align		4
        /*0018*/ 	.word	0x00000000
	.align		4
        /*001c*/ 	.word	0xfffffffc


//--------------------- .text.triton_poi_fused_clone_2 --------------------------
	.section	.text.triton_poi_fused_clone_2,"ax",@progbits
	.sectionflags	@"SHF_BARRIERS=1"
	.align	128
        .global         triton_poi_fused_clone_2
        .type           triton_poi_fused_clone_2,@function
        .size           triton_poi_fused_clone_2,(.L_x_1 - triton_poi_fused_clone_2)
        .other          triton_poi_fused_clone_2,@"STO_CUDA_ENTRY STV_DEFAULT"
triton_poi_fused_clone_2:
.text.triton_poi_fused_clone_2:
[----:B------:R-:W0:Y:S02]  /*0000*/  LDC R1, c[0x0][0x28] ;  /* 0x00000a00ff017b82 */ /* 0x000e240000000800 */
[----:B------:R-:W1:Y:S01]  /*0010*/  S2R R0, SR_CTAID.Y ;  /* 0x0000000000007919 */ /* 0x000e620000002600 */
[----:B------:R-:W2:Y:S01]  /*0020*/  LDC.64 R2, c[0x0][0x210] ;  /* 0x00008400ff027b82 */ /* 0x000ea20000000a00 */
[----:B------:R-:W-:Y:S01]  /*0030*/  ULDC.64 UR6, c[0x0][0x208] ;  /* 0x0000820000067ab9 */ /* 0x000fe20000000a00 */
[----:B------:R-:W3:Y:S01]  /*0040*/  S2R R16, SR_TID.X ;  /* 0x0000000000107919 */ /* 0x000ee20000002100 */
[----:B------:R-:W4:Y:S05]  /*0050*/  S2R R8, SR_CTAID.X ;  /* 0x0000000000087919 */ /* 0x000f2a0000002500 */
[----:B------:R-:W5:Y:S01]  /*0060*/  LDC.64 R4, c[0x0][0x218] ;  /* 0x00008600ff047b82 */ /* 0x000f620000000a00 */
[----:B-1----:R-:W-:-:S02]  /*0070*/  IMAD.SHL.U32 R0, R0, 0x10, RZ ;  /* 0x0000001000007824 */ /* 0x002fc400078e00ff */
[----:B---3--:R-:W-:Y:S01]  /*0080*/  IMAD.SHL.U32 R7, R16, 0x2, RZ ;  /* 0x0000000210077824 */ /* 0x008fe200078e00ff */
[----:B------:R-:W-:Y:S01]  /*0090*/  SHF.R.U32.HI R11, RZ, 0x3, R16 ;  /* 0x00000003ff0b7819 */ /* 0x000fe20000011610 */
[----:B----4-:R-:W-:-:S03]  /*00a0*/  IMAD.SHL.U32 R8, R8, 0x4, RZ ;  /* 0x0000000408087824 */ /* 0x010fc600078e00ff */
[----:B------:R-:W-:Y:S02]  /*00b0*/  LOP3.LUT R6, R0, 0xe, R7, 0xf8, !PT ;  /* 0x0000000e00067812 */ /* 0x000fe400078ef807 */
[----:B------:R-:W-:Y:S02]  /*00c0*/  SGXT.U32 R11, R11, 0x2 ;  /* 0x000000020b0b781a */ /* 0x000fe40000000000 */
[----:B------:R-:W-:Y:S02]  /*00d0*/  SHF.R.S32.HI R9, RZ, 0x1f, R6 ;  /* 0x0000001fff097819 */ /* 0x000fe40000011406 */
[----:B------:R-:W-:Y:S02]  /*00e0*/  ISETP.GE.AND P1, PT, R6, 0x10, PT ;  /* 0x000000100600780c */ /* 0x000fe40003f26270 */
[----:B------:R-:W-:Y:S02]  /*00f0*/  LEA.HI R10, R9, R6, RZ, 0x2 ;  /* 0x00000006090a7211 */ /* 0x000fe400078f10ff */
[----:B------:R-:W-:-:S02]  /*0100*/  LOP3.LUT R9, R8, R11, RZ, 0xfc, !PT ;  /* 0x0000000b08097212 */ /* 0x000fc400078efcff */
[----:B------:R-:W-:Y:S02]  /*0110*/  LOP3.LUT R13, R10, 0xfffffffc, RZ, 0xc0, !PT ;  /* 0xfffffffc0a0d7812 */ /* 0x000fe400078ec0ff */
[C---:B------:R-:W-:Y:S02]  /*0120*/  ISETP.GE.AND P0, PT, R9.reuse, 0x4, PT ;  /* 0x000000040900780c */ /* 0x040fe40003f06270 */
[C---:B------:R-:W-:Y:S02]  /*0130*/  IADD3 R13, R6.reuse, 0x8, -R13 ;  /* 0x00000008060d7810 */ /* 0x040fe40007ffe80d */
[----:B------:R-:W-:Y:S02]  /*0140*/  SHF.R.S32.HI R10, RZ, 0x2, R10 ;  /* 0x00000002ff0a7819 */ /* 0x000fe4000001140a */
[----:B------:R-:W-:Y:S01]  /*0150*/  ISETP.LT.AND P0, PT, R6, 0x10, !P0 ;  /* 0x000000100600780c */ /* 0x000fe20004701270 */
[----:B------:R-:W-:Y:S02]  /*0160*/  IMAD R15, R9, 0xc, R13 ;  /* 0x0000000c090f7824 */ /* 0x000fe400078e020d */
[----:B-----5:R-:W-:Y:S01]  /*0170*/  IMAD.WIDE.U32 R4, R13, 0x4, R4 ;  /* 0x000000040d047825 */ /* 0x020fe200078e0004 */
[----:B------:R-:W-:-:S03]  /*0180*/  CS2R R12, SRZ ;  /* 0x00000000000c7805 */ /* 0x000fc6000001ff00 */
[----:B------:R-:W-:-:S04]  /*0190*/  IMAD R15, R10, 0x30, R15 ;  /* 0x000000300a0f7824 */ /* 0x000fc800078e020f */
[----:B--2---:R-:W-:Y:S01]  /*01a0*/  IMAD.WIDE R2, R15, 0x4, R2 ;  /* 0x000000040f027825 */ /* 0x004fe200078e0202 */
[----:B------:R-:W-:-:S04]  /*01b0*/  CS2R R14, SRZ ;  /* 0x00000000000e7805 */ /* 0x000fc8000001ff00 */
[----:B------:R1:W2:Y:S04]  /*01c0*/  @P0 LDG.E.EL.64 R12, desc[UR6][R2.64] ;  /* 0x00000006020c0981 */ /* 0x0002a8000c2e1b00 */
[----:B------:R3:W2:Y:S01]  /*01d0*/  @!P1 LDG.E.EL.64 R14, desc[UR6][R4.64] ;  /* 0x00000006040e9981 */ /* 0x0006a2000c2e1b00 */
[----:B------:R-:W4:Y:S01]  /*01e0*/  S2UR UR5, SR_CgaCtaId ;  /* 0x00000000000579c3 */ /* 0x000f220000008800 */
[----:B------:R-:W-:Y:S01]  /*01f0*/  IMAD.SHL.U32 R6, R16, 0x8, RZ ;  /* 0x0000000810067824 */ /* 0x000fe200078e00ff */
[----:B------:R-:W-:-:S04]  /*0200*/  SHF.R.U32.HI R9, RZ, 0x1, R16 ;  /* 0x00000001ff097819 */ /* 0x000fc80000011610 */
[----:B------:R-:W-:Y:S02]  /*0210*/  SGXT.U32 R9, R9, 0x4 ;  /* 0x000000040909781a */ /* 0x000fe40000000000 */
[----:B------:R-:W-:Y:S01]  /*0220*/  LOP3.LUT R6, R6, 0x38, RZ, 0xc0, !PT ;  /* 0x0000003806067812 */ /* 0x000fe200078ec0ff */
[----:B------:R-:W-:Y:S01]  /*0230*/  UMOV UR4, 0x400 ;  /* 0x0000040000047882 */ /* 0x000fe20000000000 */
[----:B------:R-:W-:Y:S02]  /*0240*/  LOP3.LUT R9, R0, R9, RZ, 0xfc, !PT ;  /* 0x0000000900097212 */ /* 0x000fe400078efcff */
[C---:B------:R-:W-:Y:S02]  /*0250*/  LOP3.LUT R11, R6.reuse, R11, RZ, 0xfc, !PT ;  /* 0x0000000b060b7212 */ /* 0x040fe400078efcff */
[C---:B------:R-:W-:Y:S02]  /*0260*/  LOP3.LUT R0, R6.reuse, 0x4, RZ, 0xfc, !PT ;  /* 0x0000000406007812 */ /* 0x040fe400078efcff */
[----:B------:R-:W-:-:S02]  /*0270*/  LEA.HI R6, R6, R11, RZ, 0x1e ;  /* 0x0000000b06067211 */ /* 0x000fc400078ff0ff */
[----:B------:R-:W-:Y:S01]  /*0280*/  LEA.HI R0, R0, R11, RZ, 0x1e ;  /* 0x0000000b00007211 */ /* 0x000fe200078ff0ff */
[----:B----4-:R-:W-:-:S06]  /*0290*/  UPRMT UR4, UR5, 0x654, UR4 ;  /* 0x0000065405047896 */ /* 0x010fcc0008000004 */
[----:B-1----:R-:W-:Y:S02]  /*02a0*/  LEA R3, R6, UR4, 0x2 ;  /* 0x0000000406037c11 */ /* 0x002fe4000f8e10ff */
[----:B------:R-:W-:Y:S02]  /*02b0*/  LEA R0, R0, UR4, 0x2 ;  /* 0x0000000400007c11 */ /* 0x000fe4000f8e10ff */
[----:B------:R-:W-:Y:S02]  /*02c0*/  LOP3.LUT R8, R8, 0x2, R7, 0xf8, !PT ;  /* 0x0000000208087812 */ /* 0x000fe400078ef807 */
[----:B---3--:R-:W-:Y:S02]  /*02d0*/  SHF.R.U32.HI R4, RZ, 0x2, R7 ;  /* 0x00000002ff047819 */ /* 0x008fe40000011607 */
[----:B------:R-:W-:Y:S02]  /*02e0*/  ISETP.GE.AND P0, PT, R8, 0x4, PT ;  /* 0x000000040800780c */ /* 0x000fe40003f06270 */
[----:B------:R-:W-:-:S02]  /*02f0*/  LOP3.LUT R7, R7, 0x3e, RZ, 0xc0, !PT ;  /* 0x0000003e07077812 */ /* 0x000fc400078ec0ff */
[----:B------:R-:W-:Y:S02]  /*0300*/  ISETP.LT.AND P0, PT, R9, 0x10, !P0 ;  /* 0x000000100900780c */ /* 0x000fe40004701270 */
[----:B------:R-:W-:-:S05]  /*0310*/  SGXT.U32 R2, R4, 0x4 ;  /* 0x000000040402781a */ /* 0x000fca0000000000 */
[----:B------:R-:W-:-:S05]  /*0320*/  IMAD.IADD R2, R7, 0x1, R2 ;  /* 0x0000000107027824 */ /* 0x000fca00078e0202 */
[----:B------:R-:W-:Y:S01]  /*0330*/  LEA R4, R2, UR4, 0x2 ;  /* 0x0000000402047c11 */ /* 0x000fe2000f8e10ff */
[----:B--2---:R-:W-:Y:S01]  /*0340*/  FADD R12, R14, R12 ;  /* 0x0000000c0e0c7221 */ /* 0x004fe20000000000 */
[----:B------:R-:W-:-:S04]  /*0350*/  FADD R13, R15, R13 ;  /* 0x0000000d0f0d7221 */ /* 0x000fc80000000000 */
[----:B------:R1:W-:Y:S04]  /*0360*/  STS [R3], R12 ;  /* 0x0000000c03007388 */ /* 0x0003e80000000800 */
[----:B------:R1:W-:Y:S01]  /*0370*/  STS [R0+0x10], R13 ;  /* 0x0000100d00007388 */ /* 0x0003e20000000800 */
[----:B------:R-:W-:Y:S06]  /*0380*/  BAR.SYNC.DEFER_BLOCKING 0x0 ;  /* 0x0000000000007b1d */ /* 0x000fec0000010000 */
[----:B-1----:R-:W-:Y:S05]  /*0390*/  @!P0 EXIT ;  /* 0x000000000000894d */ /* 0x002fea0003800000 */
[----:B------:R-:W-:Y:S01]  /*03a0*/  LDS R6, [R4] ;  /* 0x0000000004067984 */ /* 0x000fe20000000800 */
[----:B------:R-:W0:Y:S01]  /*03b0*/  LDC.64 R2, c[0x0][0x220] ;  /* 0x00008800ff027b82 */ /* 0x000e220000000a00 */
[----:B------:R-:W-:Y:S02]  /*03c0*/  IMAD R9, R9, 0x4, R8 ;  /* 0x0000000409097824 */ /* 0x000fe400078e0208 */
[----:B------:R-:W1:Y:S02]  /*03d0*/  LDS R7, [R4+0x4] ;  /* 0x0000040004077984 */ /* 0x000e640000000800 */
[----:B0-----:R-:W-:-:S05]  /*03e0*/  IMAD.WIDE R2, R9, 0x4, R2 ;  /* 0x0000000409027825 */ /* 0x001fca00078e0202 */
[----:B-1----:R-:W-:Y:S01]  /*03f0*/  STG.E.64 desc[UR6][R2.64], R6 ;  /* 0x0000000602007986 */ /* 0x002fe2000c101b06 */
[----:B------:R-:W-:Y:S05]  /*0400*/  EXIT ;  /* 0x000000000000794d */ /* 0x000fea0003800000 */
.L_x_0:
[----:B------:R-:W-:-:S00]  /*0410*/  BRA `(.L_x_0) ;  /* 0xfffffffc00fc7947 */ /* 0x000fc0000383ffff */
[----:B------:R-:W-:-:S00]  /*0420*/  NOP ;  /* 0x0000000000007918 */ /* 0x000fc00000000000 */
        /* <DEDUP_REMOVED lines=13> */
.L_x_1:


//--------------------- .nv.shared.triton_poi_fused_clone_2 --------------------------
	.section	.nv.shared.triton_poi_fused_clone_2,"aw",@nobits
	.sectionflags	@""
	.align	16
	.zero		1024


//--------------------- .nv.constant0.triton_poi_fused_clone_2 --------------------------
	.section	.nv.constant0.triton_poi_fused_clone_2,"a",@progbits
	.sectionflags	@""
	.align	4
.nv.constant0.triton_poi_fused_clone_2:
	.zero		560
